	.headerflags	@"EF_CUDA_TEXMODE_UNIFIED EF_CUDA_64BIT_ADDRESS EF_CUDA_ACCELERATORS EF_CUDA_SM90 EF_CUDA_VIRTUAL_SM(EF_CUDA_SM90)"
	.elftype	@"ET_EXEC"


//--------------------- .nv.info                  --------------------------
	.section	.nv.info,"",@"SHT_CUDA_INFO"
	.align	4


	//----- nvinfo : EIATTR_REGCOUNT
	.align		4
        /*0000*/ 	.byte	0x04, 0x2f
        /*0002*/ 	.short	(.L_1 - .L_0)
	.align		4
.L_0:
        /*0004*/ 	.word	index@(triton_poi_fused_convolution_1)
        /*0008*/ 	.word	0x00000016


	//----- nvinfo : EIATTR_MIN_STACK_SIZE
	.align		4
.L_1:
        /*000c*/ 	.byte	0x04, 0x12
        /*000e*/ 	.short	(.L_3 - .L_2)
	.align		4
.L_2:
        /*0010*/ 	.word	index@(triton_poi_fused_convolution_1)
        /*0014*/ 	.word	0x00000000


	//----- nvinfo : EIATTR_FRAME_SIZE
	.align		4
.L_3:
        /*0018*/ 	.byte	0x04, 0x11
        /*001a*/ 	.short	(.L_5 - .L_4)
	.align		4
.L_4:
        /*001c*/ 	.word	index@(triton_poi_fused_convolution_1)
        /*0020*/ 	.word	0x00000000


	//----- nvinfo : EIATTR_MIN_STACK_SIZE
	.align		4
.L_5:
        /*0024*/ 	.byte	0x04, 0x12
        /*0026*/ 	.short	(.L_7 - .L_6)
	.align		4
.L_6:
        /*0028*/ 	.word	index@(triton_poi_fused_convolution_1)
        /*002c*/ 	.word	0x00000000
.L_7:


//--------------------- .nv.info.triton_poi_fused_convolution_1 --------------------------
	.section	.nv.info.triton_poi_fused_convolution_1,"",@"SHT_CUDA_INFO"
	.sectionflags	@""
	.align	4


	//----- nvinfo : EIATTR_CUDA_API_VERSION
	.align		4
        /*0000*/ 	.byte	0x04, 0x37
        /*0002*/ 	.short	(.L_9 - .L_8)
.L_8:
        /*0004*/ 	.word	0x0000007c


	//----- nvinfo : EIATTR_KPARAM_INFO
	.align		4
.L_9:
        /*0008*/ 	.byte	0x04, 0x17
        /*000a*/ 	.short	(.L_11 - .L_10)
.L_10:
        /*000c*/ 	.word	0x00000000
        /*0010*/ 	.short	0x0005
        /*0012*/ 	.short	0x0028
        /*0014*/ 	.byte	0x00, 0xf0, 0x11, 0x00


	//----- nvinfo : EIATTR_KPARAM_INFO
	.align		4
.L_11:
        /*0018*/ 	.byte	0x04, 0x17
        /*001a*/ 	.short	(.L_13 - .L_12)
.L_12:
        /*001c*/ 	.word	0x00000000
        /*0020*/ 	.short	0x0004
        /*0022*/ 	.short	0x0020
        /*0024*/ 	.byte	0x00, 0xf4, 0x21, 0x00


	//----- nvinfo : EIATTR_KPARAM_INFO
	.align		4
.L_13:
        /*0028*/ 	.byte	0x04, 0x17
        /*002a*/ 	.short	(.L_15 - .L_14)
.L_14:
        /*002c*/ 	.word	0x00000000
        /*0030*/ 	.short	0x0003
        /*0032*/ 	.short	0x0018
        /*0034*/ 	.byte	0x00, 0xf4, 0x21, 0x00


	//----- nvinfo : EIATTR_KPARAM_INFO
	.align		4
.L_15:
        /*0038*/ 	.byte	0x04, 0x17
        /*003a*/ 	.short	(.L_17 - .L_16)
.L_16:
        /*003c*/ 	.word	0x00000000
        /*0040*/ 	.short	0x0002
        /*0042*/ 	.short	0x0010
        /*0044*/ 	.byte	0x00, 0xf4, 0x21, 0x00


	//----- nvinfo : EIATTR_KPARAM_INFO
	.align		4
.L_17:
        /*0048*/ 	.byte	0x04, 0x17
        /*004a*/ 	.short	(.L_19 - .L_18)
.L_18:
        /*004c*/ 	.word	0x00000000
        /*0050*/ 	.short	0x0001
        /*0052*/ 	.short	0x0008
        /*0054*/ 	.byte	0x00, 0xf4, 0x21, 0x00


	//----- nvinfo : EIATTR_KPARAM_INFO
	.align		4
.L_19:
        /*0058*/ 	.byte	0x04, 0x17
        /*005a*/ 	.short	(.L_21 - .L_20)
.L_20:
        /*005c*/ 	.word	0x00000000
        /*0060*/ 	.short	0x0000
        /*0062*/ 	.short	0x0000
        /*0064*/ 	.byte	0x00, 0xf4, 0x21, 0x00


	//----- nvinfo : EIATTR_SPARSE_MMA_MASK
	.align		4
.L_21:
        /*0068*/ 	.byte	0x03, 0x50
        /*006a*/ 	.short	0x0000


	//----- nvinfo : EIATTR_MAXREG_COUNT
	.align		4
        /*006c*/ 	.byte	0x03, 0x1b
        /*006e*/ 	.short	0x00ff


	//----- nvinfo : EIATTR_EXIT_INSTR_OFFSETS
	.align		4
        /*0070*/ 	.byte	0x04, 0x1c
        /*0072*/ 	.short	(.L_23 - .L_22)


	//   ....[0]....
.L_22:
        /*0074*/ 	.word	0x000002d0


	//   ....[1]....
        /*0078*/ 	.word	0x000002f0


	//----- nvinfo : EIATTR_REQNTID
	.align		4
.L_23:
        /*007c*/ 	.byte	0x04, 0x10
        /*007e*/ 	.short	(.L_25 - .L_24)
.L_24:
        /*0080*/ 	.word	0x00000020
        /*0084*/ 	.word	0x00000001
        /*0088*/ 	.word	0x00000001


	//----- nvinfo : EIATTR_CBANK_PARAM_SIZE
	.align		4
.L_25:
        /*008c*/ 	.byte	0x03, 0x19
        /*008e*/ 	.short	0x002c


	//----- nvinfo : EIATTR_PARAM_CBANK
	.align		4
        /*0090*/ 	.byte	0x04, 0x0a
        /*0092*/ 	.short	(.L_27 - .L_26)
	.align		4
.L_26:
        /*0094*/ 	.word	index@(.nv.constant0.triton_poi_fused_convolution_1)
        /*0098*/ 	.short	0x0210
        /*009a*/ 	.short	0x002c


	//----- nvinfo : EIATTR_SW_WAR
	.align		4
.L_27:
        /*009c*/ 	.byte	0x04, 0x36
        /*009e*/ 	.short	(.L_29 - .L_28)
.L_28:
        /*00a0*/ 	.word	0x00000008
.L_29:


//--------------------- .nv.callgraph             --------------------------
	.section	.nv.callgraph,"",@"SHT_CUDA_CALLGRAPH"
	.align	4
	.sectionentsize	8
	.align		4
        /*0000*/ 	.word	0x00000000
	.align		4
        /*0004*/ 	.word	0xffffffff
	.align		4
        /*0008*/ 	.word	0x00000000
	.align		4
        /*000c*/ 	.word	0xfffffffe
	.align		4
        /*0010*/ 	.word	0x00000000
	.align		4
        /*0014*/ 	.word	0xfffffffd
	.align		4
        /*0018*/ 	.word	0x00000000
	.align		4
        /*001c*/ 	.word	0xfffffffc


//--------------------- .text.triton_poi_fused_convolution_1 --------------------------
	.section	.text.triton_poi_fused_convolution_1,"ax",@progbits
	.align	128
        .global         triton_poi_fused_convolution_1
        .type           triton_poi_fused_convolution_1,@function
        .size           triton_poi_fused_convolution_1,(.L_x_1 - triton_poi_fused_convolution_1)
        .other          triton_poi_fused_convolution_1,@"STO_CUDA_ENTRY STV_DEFAULT"
triton_poi_fused_convolution_1:
.text.triton_poi_fused_convolution_1:
[----:B------:R-:W0:Y:S01]  /*0000*/  LDC R1, c[0x0][0x28] ;  /* 0x00000a00ff017b82 */ /* 0x000e220000000800 */
[----:B------:R-:W1:Y:S07]  /*0010*/  S2R R0, SR_TID.X ;  /* 0x0000000000007919 */ /* 0x000e6e0000002100 */
[----:B------:R-:W2:Y:S01]  /*0020*/  LDC.64 R4, c[0x0][0x230] ;  /* 0x00008c00ff047b82 */ /* 0x000ea20000000a00 */
[----:B------:R-:W-:Y:S01]  /*0030*/  ULDC.64 UR4, c[0x0][0x208] ;  /* 0x0000820000047ab9 */ /* 0x000fe20000000a00 */
[----:B------:R-:W3:Y:S06]  /*0040*/  S2R R7, SR_CTAID.X ;  /* 0x0000000000077919 */ /* 0x000eec0000002500 */
[----:B------:R-:W4:Y:S08]  /*0050*/  LDC.64 R2, c[0x0][0x210] ;  /* 0x00008400ff027b82 */ /* 0x000f300000000a00 */
[----:B------:R-:W5:Y:S08]  /*0060*/  LDC.64 R8, c[0x0][0x220] ;  /* 0x00008800ff087b82 */ /* 0x000f700000000a00 */
[----:B------:R-:W5:Y:S01]  /*0070*/  LDC.64 R10, c[0x0][0x228] ;  /* 0x00008a00ff0a7b82 */ /* 0x000f620000000a00 */
[----:B-1----:R-:W-:-:S04]  /*0080*/  SHF.L.U32 R0, R0, 0x1, RZ ;  /* 0x0000000100007819 */ /* 0x002fc800000006ff */
[----:B------:R-:W-:-:S04]  /*0090*/  LOP3.LUT R0, R0, 0x3e, RZ, 0xc0, !PT ;  /* 0x0000003e00007812 */ /* 0x000fc800078ec0ff */
[----:B---3--:R-:W-:Y:S02]  /*00a0*/  LEA R13, R7, R0, 0x6 ;  /* 0x00000000070d7211 */ /* 0x008fe400078e30ff */
[----:B------:R-:W-:Y:S02]  /*00b0*/  SHF.R.S32.HI R0, RZ, 0x19, R7 ;  /* 0x00000019ff007819 */ /* 0x000fe40000011407 */
[----:B------:R-:W1:Y:S01]  /*00c0*/  LDC.64 R6, c[0x0][0x218] ;  /* 0x00008600ff067b82 */ /* 0x000e620000000a00 */
[----:B------:R-:W-:Y:S02]  /*00d0*/  ISETP.GE.AND P0, PT, R13, 0x40, PT ;  /* 0x000000400d00780c */ /* 0x000fe40003f06270 */
[----:B------:R-:W-:-:S04]  /*00e0*/  SGXT R0, R0, 0x1 ;  /* 0x000000010000781a */ /* 0x000fc80000000200 */
[----:B------:R-:W-:-:S04]  /*00f0*/  LEA.HI R0, R0, R13, RZ, 0x4 ;  /* 0x0000000d00007211 */ /* 0x000fc800078f20ff */
[----:B------:R-:W-:Y:S01]  /*0100*/  SHF.R.S32.HI R15, RZ, 0x4, R0 ;  /* 0x00000004ff0f7819 */ /* 0x000fe20000011400 */
[----:B----4-:R-:W-:Y:S01]  /*0110*/  IMAD.WIDE R2, R13, 0x4, R2 ;  /* 0x000000040d027825 */ /* 0x010fe200078e0202 */
[----:B------:R-:W-:-:S03]  /*0120*/  MOV R0, RZ ;  /* 0x000000ff00007202 */ /* 0x000fc60000000f00 */
[----:B--2---:R-:W-:Y:S01]  /*0130*/  IMAD.WIDE R4, R15, 0x4, R4 ;  /* 0x000000040f047825 */ /* 0x004fe200078e0204 */
[----:B------:R-:W-:Y:S01]  /*0140*/  HFMA2.MMA R15, -RZ, RZ, 0, 0 ;  /* 0x00000000ff0f7435 */ /* 0x000fe200000001ff */
[----:B------:R-:W-:Y:S02]  /*0150*/  CS2R R16, SRZ ;  /* 0x0000000000107805 */ /* 0x000fe4000001ff00 */
[C---:B-----5:R-:W-:Y:S01]  /*0160*/  IMAD.WIDE R8, R13.reuse, 0x4, R8 ;  /* 0x000000040d087825 */ /* 0x060fe200078e0208 */
[----:B------:R-:W-:Y:S01]  /*0170*/  CS2R R18, SRZ ;  /* 0x0000000000127805 */ /* 0x000fe2000001ff00 */
[----:B------:R-:W2:Y:S02]  /*0180*/  @!P0 LDG.E.EL R0, desc[UR4][R4.64] ;  /* 0x0000000404008981 */ /* 0x000ea4000c2e1900 */
[----:B-1----:R-:W-:-:S03]  /*0190*/  IMAD.WIDE R6, R13, 0x4, R6 ;  /* 0x000000040d067825 */ /* 0x002fc600078e0206 */
[----:B------:R1:W3:Y:S01]  /*01a0*/  @!P0 LDG.E.EL R15, desc[UR4][R4.64] ;  /* 0x00000004040f8981 */ /* 0x0002e2000c2e1900 */
[----:B0-----:R-:W-:Y:S01]  /*01b0*/  IMAD.WIDE R10, R13, 0x4, R10 ;  /* 0x000000040d0a7825 */ /* 0x001fe200078e020a */
[----:B------:R-:W-:Y:S02]  /*01c0*/  CS2R R12, SRZ ;  /* 0x00000000000c7805 */ /* 0x000fe4000001ff00 */
[----:B------:R-:W3:Y:S04]  /*01d0*/  @!P0 LDG.E.64 R16, desc[UR4][R6.64] ;  /* 0x0000000406108981 */ /* 0x000ee8000c1e1b00 */
[----:B------:R-:W4:Y:S01]  /*01e0*/  @!P0 LDG.E.64 R12, desc[UR4][R2.64] ;  /* 0x00000004020c8981 */ /* 0x000f22000c1e1b00 */
[----:B-1----:R-:W-:-:S03]  /*01f0*/  CS2R R4, SRZ ;  /* 0x0000000000047805 */ /* 0x002fc6000001ff00 */
[----:B------:R-:W5:Y:S04]  /*0200*/  @!P0 LDG.E.64 R18, desc[UR4][R8.64] ;  /* 0x0000000408128981 */ /* 0x000f68000c1e1b00 */
[----:B------:R-:W5:Y:S01]  /*0210*/  @!P0 LDG.E.64 R4, desc[UR4][R10.64] ;  /* 0x000000040a048981 */ /* 0x000f62000c1e1b00 */
[----:B---3--:R-:W-:Y:S01]  /*0220*/  FADD R16, R16, R15 ;  /* 0x0000000f10107221 */ /* 0x008fe20000000000 */
[----:B--2---:R-:W-:Y:S01]  /*0230*/  FADD R17, R17, R0 ;  /* 0x0000000011117221 */ /* 0x004fe20000000000 */
[----:B----4-:R-:W-:Y:S01]  /*0240*/  FADD R12, R15, R12 ;  /* 0x0000000c0f0c7221 */ /* 0x010fe20000000000 */
[----:B------:R-:W-:Y:S01]  /*0250*/  FADD R13, R0, R13 ;  /* 0x0000000d000d7221 */ /* 0x000fe20000000000 */
[----:B-----5:R-:W-:Y:S01]  /*0260*/  FADD R18, R18, R15 ;  /* 0x0000000f12127221 */ /* 0x020fe20000000000 */
[----:B------:R-:W-:-:S03]  /*0270*/  FADD R19, R19, R0 ;  /* 0x0000000013137221 */ /* 0x000fc60000000000 */
[----:B------:R0:W-:Y:S04]  /*0280*/  @!P0 STG.E.64 desc[UR4][R2.64], R12 ;  /* 0x0000000c02008986 */ /* 0x0001e8000c101b04 */
[----:B------:R0:W-:Y:S01]  /*0290*/  @!P0 STG.E.64 desc[UR4][R6.64], R16 ;  /* 0x0000001006008986 */ /* 0x0001e2000c101b04 */
[----:B------:R-:W-:-:S03]  /*02a0*/  FADD R4, R4, R15 ;  /* 0x0000000f04047221 */ /* 0x000fc60000000000 */
[----:B------:R0:W-:Y:S01]  /*02b0*/  @!P0 STG.E.64 desc[UR4][R8.64], R18 ;  /* 0x0000001208008986 */ /* 0x0001e2000c101b04 */
[----:B------:R-:W-:Y:S01]  /*02c0*/  FADD R5, R5, R0 ;  /* 0x0000000005057221 */ /* 0x000fe20000000000 */
[----:B0-----:R-:W-:Y:S06]  /*02d0*/  @P0 EXIT ;  /* 0x000000000000094d */ /* 0x001fec0003800000 */
[----:B------:R-:W-:Y:S01]  /*02e0*/  STG.E.64 desc[UR4][R10.64], R4 ;  /* 0x000000040a007986 */ /* 0x000fe2000c101b04 */
[----:B------:R-:W-:Y:S05]  /*02f0*/  EXIT ;  /* 0x000000000000794d */ /* 0x000fea0003800000 */
.L_x_0:
[----:B------:R-:W-:-:S00]  /*0300*/  BRA `(.L_x_0) ;  /* 0xfffffffc00fc7947 */ /* 0x000fc0000383ffff */
[----:B------:R-:W-:-:S00]  /*0310*/  NOP ;  /* 0x0000000000007918 */ /* 0x000fc00000000000 */
        /* <DEDUP_REMOVED lines=14> */
.L_x_1:


//--------------------- .nv.constant0.triton_poi_fused_convolution_1 --------------------------
	.section	.nv.constant0.triton_poi_fused_convolution_1,"a",@progbits
	.sectionflags	@""
	.align	4
.nv.constant0.triton_poi_fused_convolution_1:
	.zero		572
